	.headerflags	@"EF_CUDA_TEXMODE_UNIFIED EF_CUDA_64BIT_ADDRESS EF_CUDA_ACCELERATORS EF_CUDA_SM90 EF_CUDA_VIRTUAL_SM(EF_CUDA_SM90)"
	.elftype	@"ET_EXEC"


//--------------------- .nv.info                  --------------------------
	.section	.nv.info,"",@"SHT_CUDA_INFO"
	.align	4


	//----- nvinfo : EIATTR_REGCOUNT
	.align		4
        /*0000*/ 	.byte	0x04, 0x2f
        /*0002*/ 	.short	(.L_1 - .L_0)
	.align		4
.L_0:
        /*0004*/ 	.word	index@(triton_poi_fused_add_clamp_65)
        /*0008*/ 	.word	0x0000000b


	//----- nvinfo : EIATTR_MIN_STACK_SIZE
	.align		4
.L_1:
        /*000c*/ 	.byte	0x04, 0x12
        /*000e*/ 	.short	(.L_3 - .L_2)
	.align		4
.L_2:
        /*0010*/ 	.word	index@(triton_poi_fused_add_clamp_65)
        /*0014*/ 	.word	0x00000000


	//----- nvinfo : EIATTR_FRAME_SIZE
	.align		4
.L_3:
        /*0018*/ 	.byte	0x04, 0x11
        /*001a*/ 	.short	(.L_5 - .L_4)
	.align		4
.L_4:
        /*001c*/ 	.word	index@(triton_poi_fused_add_clamp_65)
        /*0020*/ 	.word	0x00000000


	//----- nvinfo : EIATTR_MIN_STACK_SIZE
	.align		4
.L_5:
        /*0024*/ 	.byte	0x04, 0x12
        /*0026*/ 	.short	(.L_7 - .L_6)
	.align		4
.L_6:
        /*0028*/ 	.word	index@(triton_poi_fused_add_clamp_65)
        /*002c*/ 	.word	0x00000000
.L_7:


//--------------------- .nv.info.triton_poi_fused_add_clamp_65 --------------------------
	.section	.nv.info.triton_poi_fused_add_clamp_65,"",@"SHT_CUDA_INFO"
	.sectionflags	@""
	.align	4


	//----- nvinfo : EIATTR_CUDA_API_VERSION
	.align		4
        /*0000*/ 	.byte	0x04, 0x37
        /*0002*/ 	.short	(.L_9 - .L_8)
.L_8:
        /*0004*/ 	.word	0x0000007c


	//----- nvinfo : EIATTR_KPARAM_INFO
	.align		4
.L_9:
        /*0008*/ 	.byte	0x04, 0x17
        /*000a*/ 	.short	(.L_11 - .L_10)
.L_10:
        /*000c*/ 	.word	0x00000000
        /*0010*/ 	.short	0x0001
        /*0012*/ 	.short	0x0008
        /*0014*/ 	.byte	0x00, 0xf0, 0x11, 0x00


	//----- nvinfo : EIATTR_KPARAM_INFO
	.align		4
.L_11:
        /*0018*/ 	.byte	0x04, 0x17
        /*001a*/ 	.short	(.L_13 - .L_12)
.L_12:
        /*001c*/ 	.word	0x00000000
        /*0020*/ 	.short	0x0000
        /*0022*/ 	.short	0x0000
        /*0024*/ 	.byte	0x00, 0xf4, 0x21, 0x00


	//----- nvinfo : EIATTR_SPARSE_MMA_MASK
	.align		4
.L_13:
        /*0028*/ 	.byte	0x03, 0x50
        /*002a*/ 	.short	0x0000


	//----- nvinfo : EIATTR_MAXREG_COUNT
	.align		4
        /*002c*/ 	.byte	0x03, 0x1b
        /*002e*/ 	.short	0x00ff


	//----- nvinfo : EIATTR_EXIT_INSTR_OFFSETS
	.align		4
        /*0030*/ 	.byte	0x04, 0x1c
        /*0032*/ 	.short	(.L_15 - .L_14)


	//   ....[0]....
.L_14:
        /*0034*/ 	.word	0x000001b0


	//   ....[1]....
        /*0038*/ 	.word	0x00000200


	//----- nvinfo : EIATTR_REQNTID
	.align		4
.L_15:
        /*003c*/ 	.byte	0x04, 0x10
        /*003e*/ 	.short	(.L_17 - .L_16)
.L_16:
        /*0040*/ 	.word	0x00000020
        /*0044*/ 	.word	0x00000001
        /*0048*/ 	.word	0x00000001


	//----- nvinfo : EIATTR_CBANK_PARAM_SIZE
	.align		4
.L_17:
        /*004c*/ 	.byte	0x03, 0x19
        /*004e*/ 	.short	0x000c


	//----- nvinfo : EIATTR_PARAM_CBANK
	.align		4
        /*0050*/ 	.byte	0x04, 0x0a
        /*0052*/ 	.short	(.L_19 - .L_18)
	.align		4
.L_18:
        /*0054*/ 	.word	index@(.nv.constant0.triton_poi_fused_add_clamp_65)
        /*0058*/ 	.short	0x0210
        /*005a*/ 	.short	0x000c


	//----- nvinfo : EIATTR_SW_WAR
	.align		4
.L_19:
        /*005c*/ 	.byte	0x04, 0x36
        /*005e*/ 	.short	(.L_21 - .L_20)
.L_20:
        /*0060*/ 	.word	0x00000008
.L_21:


//--------------------- .nv.callgraph             --------------------------
	.section	.nv.callgraph,"",@"SHT_CUDA_CALLGRAPH"
	.align	4
	.sectionentsize	8
	.align		4
        /*0000*/ 	.word	0x00000000
	.align		4
        /*0004*/ 	.word	0xffffffff
	.align		4
        /*0008*/ 	.word	0x00000000
	.align		4
        /*000c*/ 	.word	0xfffffffe
	.align		4
        /*0010*/ 	.word	0x00000000
	.align		4
        /*0014*/ 	.word	0xfffffffd
	.align		4
        /*0018*/ 	.word	0x00000000
	.align		4
        /*001c*/ 	.word	0xfffffffc


//--------------------- .text.triton_poi_fused_add_clamp_65 --------------------------
	.section	.text.triton_poi_fused_add_clamp_65,"ax",@progbits
	.align	128
        .global         triton_poi_fused_add_clamp_65
        .type           triton_poi_fused_add_clamp_65,@function
        .size           triton_poi_fused_add_clamp_65,(.L_x_1 - triton_poi_fused_add_clamp_65)
        .other          triton_poi_fused_add_clamp_65,@"STO_CUDA_ENTRY STV_DEFAULT"
triton_poi_fused_add_clamp_65:
.text.triton_poi_fused_add_clamp_65:
[----:B------:R-:W0:Y:S02]  /*0000*/  LDC R1, c[0x0][0x28] ;  /* 0x00000a00ff017b82 */ /* 0x000e240000000800 */
[----:B------:R-:W1:Y:S01]  /*0010*/  S2R R0, SR_TID.X ;  /* 0x0000000000007919 */ /* 0x000e620000002100 */
[----:B------:R-:W-:Y:S01]  /*0020*/  IMAD.MOV.U32 R3, RZ, RZ, 0x3e800000 ;  /* 0x3e800000ff037424 */ /* 0x000fe200078e00ff */
[----:B------:R-:W2:Y:S01]  /*0030*/  S2R R5, SR_CTAID.X ;  /* 0x0000000000057919 */ /* 0x000ea20000002500 */
[----:B-1----:R-:W-:-:S05]  /*0040*/  IMAD.SHL.U32 R0, R0, 0x2, RZ ;  /* 0x0000000200007824 */ /* 0x002fca00078e00ff */
[----:B------:R-:W-:-:S05]  /*0050*/  LOP3.LUT R0, R0, 0x3e, RZ, 0xc0, !PT ;  /* 0x0000003e00007812 */ /* 0x000fca00078ec0ff */
[----:B--2---:R-:W-:-:S05]  /*0060*/  IMAD R5, R5, 0x40, R0 ;  /* 0x0000004005057824 */ /* 0x004fca00078e0200 */
[----:B------:R-:W-:Y:S02]  /*0070*/  IADD3 R0, R5, 0x1, RZ ;  /* 0x0000000105007810 */ /* 0x000fe40007ffe0ff */
[----:B------:R-:W-:Y:S02]  /*0080*/  I2FP.F32.S32 R2, R5 ;  /* 0x0000000500027245 */ /* 0x000fe40000201400 */
[----:B------:R-:W-:Y:S02]  /*0090*/  I2FP.F32.S32 R0, R0 ;  /* 0x0000000000007245 */ /* 0x000fe40000201400 */
[----:B------:R-:W-:Y:S01]  /*00a0*/  ISETP.GE.AND P0, PT, R5, 0x40, PT ;  /* 0x000000400500780c */ /* 0x000fe20003f06270 */
[----:B------:R-:W-:Y:S02]  /*00b0*/  FADD R2, R2, 0.5 ;  /* 0x3f00000002027421 */ /* 0x000fe40000000000 */
[----:B------:R-:W-:Y:S02]  /*00c0*/  FADD R0, R0, 0.5 ;  /* 0x3f00000000007421 */ /* 0x000fe40000000000 */
[----:B------:R-:W-:-:S02]  /*00d0*/  FFMA R2, R2, R3, -0.5 ;  /* 0xbf00000002027423 */ /* 0x000fc40000000003 */
[----:B------:R-:W-:-:S03]  /*00e0*/  FFMA R0, R0, R3, -0.5 ;  /* 0xbf00000000007423 */ /* 0x000fc60000000003 */
[----:B------:R-:W-:Y:S02]  /*00f0*/  FMNMX R4, RZ, R2, !PT ;  /* 0x00000002ff047209 */ /* 0x000fe40007800000 */
[----:B------:R-:W-:Y:S01]  /*0100*/  FMNMX R0, RZ, R0, !PT ;  /* 0x00000000ff007209 */ /* 0x000fe20007800000 */
[----:B------:R-:W1:Y:S03]  /*0110*/  LDC.64 R2, c[0x0][0x210] ;  /* 0x00008400ff027b82 */ /* 0x000e660000000a00 */
[----:B------:R-:W2:Y:S08]  /*0120*/  F2I.TRUNC.NTZ R4, R4 ;  /* 0x0000000400047305 */ /* 0x000eb0000020f100 */
[----:B------:R-:W3:Y:S01]  /*0130*/  F2I.TRUNC.NTZ R0, R0 ;  /* 0x0000000000007305 */ /* 0x000ee2000020f100 */
[----:B--2---:R-:W-:-:S05]  /*0140*/  VIMNMX R6, R4, 0xe, PT ;  /* 0x0000000e04067848 */ /* 0x004fca0003fe0100 */
[----:B------:R-:W-:Y:S02]  /*0150*/  VIADD R6, R6, 0x1 ;  /* 0x0000000106067836 */ /* 0x000fe40000000000 */
[----:B-1----:R-:W-:Y:S01]  /*0160*/  IMAD.WIDE R2, R5, 0x8, R2 ;  /* 0x0000000805027825 */ /* 0x002fe200078e0202 */
[----:B---3--:R-:W-:Y:S02]  /*0170*/  VIMNMX R7, R0, 0xe, PT ;  /* 0x0000000e00077848 */ /* 0x008fe40003fe0100 */
[----:B------:R-:W-:Y:S02]  /*0180*/  SHF.R.S32.HI R5, RZ, 0x1f, R6 ;  /* 0x0000001fff057819 */ /* 0x000fe40000011406 */
[----:B------:R-:W-:-:S04]  /*0190*/  IADD3 R8, R7, 0x1, RZ ;  /* 0x0000000107087810 */ /* 0x000fc80007ffe0ff */
[----:B------:R-:W-:Y:S01]  /*01a0*/  SHF.R.S32.HI R7, RZ, 0x1f, R8 ;  /* 0x0000001fff077819 */ /* 0x000fe20000011408 */
[----:B------:R-:W-:Y:S06]  /*01b0*/  @P0 EXIT ;  /* 0x000000000000094d */ /* 0x000fec0003800000 */
[----:B------:R-:W-:Y:S01]  /*01c0*/  IMAD.MOV.U32 R4, RZ, RZ, R6 ;  /* 0x000000ffff047224 */ /* 0x000fe200078e0006 */
[----:B------:R-:W-:Y:S01]  /*01d0*/  MOV R6, R8 ;  /* 0x0000000800067202 */ /* 0x000fe20000000f00 */
[----:B------:R-:W-:-:S04]  /*01e0*/  ULDC.64 UR4, c[0x0][0x208] ;  /* 0x0000820000047ab9 */ /* 0x000fc80000000a00 */
[----:B------:R-:W-:Y:S01]  /*01f0*/  STG.E.128 desc[UR4][R2.64], R4 ;  /* 0x0000000402007986 */ /* 0x000fe2000c101d04 */
[----:B------:R-:W-:Y:S05]  /*0200*/  EXIT ;  /* 0x000000000000794d */ /* 0x000fea0003800000 */
.L_x_0:
[----:B------:R-:W-:-:S00]  /*0210*/  BRA `(.L_x_0) ;  /* 0xfffffffc00fc7947 */ /* 0x000fc0000383ffff */
[----:B------:R-:W-:-:S00]  /*0220*/  NOP ;  /* 0x0000000000007918 */ /* 0x000fc00000000000 */
        /* <DEDUP_REMOVED lines=13> */
.L_x_1:


//--------------------- .nv.constant0.triton_poi_fused_add_clamp_65 --------------------------
	.section	.nv.constant0.triton_poi_fused_add_clamp_65,"a",@progbits
	.sectionflags	@""
	.align	4
.nv.constant0.triton_poi_fused_add_clamp_65:
	.zero		540
